//
// Generated by NVIDIA NVVM Compiler
//
// Compiler Build ID: CL-36424714
// Cuda compilation tools, release 13.0, V13.0.88
// Based on NVVM 20.0.0
//

.version 9.0
.target sm_100
.address_size 64

	// .globl	_Z12fused_l2normPKfPfi
.extern .shared .align 16 .b8 sdata[];

.visible .entry _Z12fused_l2normPKfPfi(
	.param .u64 .ptr .align 1 _Z12fused_l2normPKfPfi_param_0,
	.param .u64 .ptr .align 1 _Z12fused_l2normPKfPfi_param_1,
	.param .u32 _Z12fused_l2normPKfPfi_param_2
)
{
	.reg .pred 	%p<10>;
	.reg .b32 	%r<20>;
	.reg .b32 	%f<18>;
	.reg .b64 	%rd<18>;

	ld.param.u64 	%rd5, [_Z12fused_l2normPKfPfi_param_0];
	ld.param.u64 	%rd4, [_Z12fused_l2normPKfPfi_param_1];
	ld.param.u32 	%r11, [_Z12fused_l2normPKfPfi_param_2];
	cvta.to.global.u64 	%rd6, %rd5;
	mov.u32 	%r12, %ctaid.x;
	cvt.u64.u32 	%rd7, %r12;
	cvt.s64.s32 	%rd8, %r11;
	mul.lo.s64 	%rd1, %rd8, %rd7;
	shl.b64 	%rd9, %rd1, 2;
	add.s64 	%rd2, %rd6, %rd9;
	mov.u32 	%r19, %tid.x;
	setp.ge.s32 	%p1, %r19, %r11;
	mov.f32 	%f17, 0f00000000;
	@%p1 bra 	$L__BB0_3;
	mov.f32 	%f17, 0f00000000;
	mov.u32 	%r2, %ntid.x;
	mov.u32 	%r17, %r19;
$L__BB0_2:
	mul.wide.s32 	%rd10, %r17, 4;
	add.s64 	%rd11, %rd2, %rd10;
	ld.global.nc.f32 	%f7, [%rd11];
	fma.rn.f32 	%f17, %f7, %f7, %f17;
	add.s32 	%r17, %r17, %r2;
	setp.lt.s32 	%p2, %r17, %r11;
	@%p2 bra 	$L__BB0_2;
$L__BB0_3:
	shl.b32 	%r13, %r19, 2;
	mov.u32 	%r14, sdata;
	add.s32 	%r5, %r14, %r13;
	st.shared.f32 	[%r5], %f17;
	bar.sync 	0;
	mov.u32 	%r6, %ntid.x;
	setp.lt.u32 	%p3, %r6, 2;
	@%p3 bra 	$L__BB0_8;
	mov.u32 	%r18, %r6;
$L__BB0_5:
	shr.u32 	%r8, %r18, 1;
	setp.ge.u32 	%p4, %r19, %r8;
	@%p4 bra 	$L__BB0_7;
	shl.b32 	%r15, %r8, 2;
	add.s32 	%r16, %r5, %r15;
	ld.shared.f32 	%f8, [%r16];
	ld.shared.f32 	%f9, [%r5];
	add.f32 	%f10, %f8, %f9;
	st.shared.f32 	[%r5], %f10;
$L__BB0_7:
	bar.sync 	0;
	setp.gt.u32 	%p5, %r18, 3;
	mov.u32 	%r18, %r8;
	@%p5 bra 	$L__BB0_5;
$L__BB0_8:
	setp.ne.s32 	%p6, %r19, 0;
	@%p6 bra 	$L__BB0_10;
	ld.shared.f32 	%f11, [sdata];
	sqrt.rn.f32 	%f12, %f11;
	st.shared.f32 	[sdata], %f12;
$L__BB0_10:
	setp.ge.s32 	%p7, %r19, %r11;
	bar.sync 	0;
	@%p7 bra 	$L__BB0_13;
	ld.shared.f32 	%f13, [sdata];
	cvta.to.global.u64 	%rd3, %rd4;
	setp.lt.f32 	%p8, %f13, 0f322BCC77;
	selp.f32 	%f4, 0f3F800000, %f13, %p8;
$L__BB0_12:
	cvt.s64.s32 	%rd12, %r19;
	mul.wide.s32 	%rd13, %r19, 4;
	add.s64 	%rd14, %rd2, %rd13;
	ld.global.nc.f32 	%f14, [%rd14];
	div.rn.f32 	%f15, %f14, %f4;
	add.s64 	%rd15, %rd1, %rd12;
	shl.b64 	%rd16, %rd15, 2;
	add.s64 	%rd17, %rd3, %rd16;
	st.global.f32 	[%rd17], %f15;
	add.s32 	%r19, %r19, %r6;
	setp.lt.s32 	%p9, %r19, %r11;
	@%p9 bra 	$L__BB0_12;
$L__BB0_13:
	ret;

}


// ===== COMPILED SASS (sm_100) =====

	.target	sm_100

	.elftype	@"ET_EXEC"


//--------------------- .note.nv.tkinfo           --------------------------
	.section	.note.nv.tkinfo,"",@"SHT_NOTE"
	.sectionflags	@"SHF_NOTE_NV_TKINFO"
	.tkinfo
        /*0018*/ 	.word	0x00000002
        /*0030*/ 	.string	""
        /*0030*/ 	.string	"ptxas"
        /*0030*/ 	.string	"Cuda compilation tools, release 13.0, V13.0.88"
        /*0030*/ 	.string	"Build cuda_13.0.r13.0/compiler.36424714_0"
        /*0030*/ 	.string	"-arch sm_100 -m 64 "



//--------------------- .note.nv.cuinfo           --------------------------
	.section	.note.nv.cuinfo,"",@"SHT_NOTE"
	.sectionflags	@"SHF_NOTE_NV_CUINFO"
        /*0018*/ 	.short	0x0002
        /*001a*/ 	.short	0x0064
        /*001c*/ 	.short	0x0082
	.zero		2


//--------------------- .nv.info                  --------------------------
	.section	.nv.info,"",@"SHT_CUDA_INFO"
	.align	4


	//----- nvinfo : EIATTR_REGCOUNT
	.align		4
        /*0000*/ 	.byte	0x04, 0x2f
        /*0002*/ 	.short	(.L_1 - .L_0)
	.align		4
.L_0:
        /*0004*/ 	.word	index@(_Z12fused_l2normPKfPfi)
        /*0008*/ 	.word	0x00000014


	//----- nvinfo : EIATTR_FRAME_SIZE
	.align		4
.L_1:
        /*000c*/ 	.byte	0x04, 0x11
        /*000e*/ 	.short	(.L_3 - .L_2)
	.align		4
.L_2:
        /*0010*/ 	.word	index@($__internal_1_$__cuda_sm3x_div_rn_noftz_f32_slowpath)
        /*0014*/ 	.word	0x00000000


	//----- nvinfo : EIATTR_FRAME_SIZE
	.align		4
.L_3:
        /*0018*/ 	.byte	0x04, 0x11
        /*001a*/ 	.short	(.L_5 - .L_4)
	.align		4
.L_4:
        /*001c*/ 	.word	index@($__internal_0_$__cuda_sm20_sqrt_rn_f32_slowpath)
        /*0020*/ 	.word	0x00000000


	//----- nvinfo : EIATTR_FRAME_SIZE
	.align		4
.L_5:
        /*0024*/ 	.byte	0x04, 0x11
        /*0026*/ 	.short	(.L_7 - .L_6)
	.align		4
.L_6:
        /*0028*/ 	.word	index@(_Z12fused_l2normPKfPfi)
        /*002c*/ 	.word	0x00000000


	//----- nvinfo : EIATTR_MIN_STACK_SIZE
	.align		4
.L_7:
        /*0030*/ 	.byte	0x04, 0x12
        /*0032*/ 	.short	(.L_9 - .L_8)
	.align		4
.L_8:
        /*0034*/ 	.word	index@(_Z12fused_l2normPKfPfi)
        /*0038*/ 	.word	0x00000000
.L_9:


//--------------------- .nv.compat                --------------------------
	.section	.nv.compat,"",@"SHT_CUDA_COMPAT_INFO"
	.align	4
        /*0000*/ 	.byte	0x02, 0x09, 0x00, 0x00, 0x02, 0x02, 0x01, 0x00, 0x02, 0x05, 0x05, 0x00, 0x03, 0x07, 0x01, 0x01
        /*0010*/ 	.byte	0x02, 0x03, 0x00, 0x00, 0x02, 0x06, 0x01, 0x00, 0x04, 0x0b, 0x08, 0x00, 0x01, 0x00, 0x00, 0x00
        /*0020*/ 	.byte	0x00, 0x00, 0x00, 0x00


//--------------------- .nv.info._Z12fused_l2normPKfPfi --------------------------
	.section	.nv.info._Z12fused_l2normPKfPfi,"",@"SHT_CUDA_INFO"
	.sectionflags	@""
	.align	4


	//----- nvinfo : EIATTR_CUDA_API_VERSION
	.align		4
        /*0000*/ 	.byte	0x04, 0x37
        /*0002*/ 	.short	(.L_11 - .L_10)
.L_10:
        /*0004*/ 	.word	0x00000082


	//----- nvinfo : EIATTR_KPARAM_INFO
	.align		4
.L_11:
        /*0008*/ 	.byte	0x04, 0x17
        /*000a*/ 	.short	(.L_13 - .L_12)
.L_12:
        /*000c*/ 	.word	0x00000000
        /*0010*/ 	.short	0x0002
        /*0012*/ 	.short	0x0010
        /*0014*/ 	.byte	0x00, 0xf0, 0x11, 0x00


	//----- nvinfo : EIATTR_KPARAM_INFO
	.align		4
.L_13:
        /*0018*/ 	.byte	0x04, 0x17
        /*001a*/ 	.short	(.L_15 - .L_14)
.L_14:
        /*001c*/ 	.word	0x00000000
        /*0020*/ 	.short	0x0001
        /*0022*/ 	.short	0x0008
        /*0024*/ 	.byte	0x00, 0xf5, 0x21, 0x00


	//----- nvinfo : EIATTR_KPARAM_INFO
	.align		4
.L_15:
        /*0028*/ 	.byte	0x04, 0x17
        /*002a*/ 	.short	(.L_17 - .L_16)
.L_16:
        /*002c*/ 	.word	0x00000000
        /*0030*/ 	.short	0x0000
        /*0032*/ 	.short	0x0000
        /*0034*/ 	.byte	0x00, 0xf5, 0x21, 0x00


	//----- nvinfo : EIATTR_SPARSE_MMA_MASK
	.align		4
.L_17:
        /*0038*/ 	.byte	0x03, 0x50
        /*003a*/ 	.short	0x0000


	//----- nvinfo : EIATTR_MAXREG_COUNT
	.align		4
        /*003c*/ 	.byte	0x03, 0x1b
        /*003e*/ 	.short	0x00ff


	//----- nvinfo : EIATTR_NUM_BARRIERS
	.align		4
        /*0040*/ 	.byte	0x02, 0x4c
        /*0042*/ 	.byte	0x01
	.zero		1


	//----- nvinfo : EIATTR_MERCURY_ISA_VERSION
	.align		4
        /*0044*/ 	.byte	0x03, 0x5f
        /*0046*/ 	.short	0x0101


	//----- nvinfo : EIATTR_VRC_CTA_INIT_COUNT
	.align		4
        /*0048*/ 	.byte	0x02, 0x4a
	.zero		1
	.zero		1


	//----- nvinfo : EIATTR_EXIT_INSTR_OFFSETS
	.align		4
        /*004c*/ 	.byte	0x04, 0x1c
        /*004e*/ 	.short	(.L_19 - .L_18)


	//   ....[0]....
.L_18:
        /*0050*/ 	.word	0x000004b0


	//   ....[1]....
        /*0054*/ 	.word	0x000006c0


	//----- nvinfo : EIATTR_CRS_STACK_SIZE
	.align		4
.L_19:
        /*0058*/ 	.byte	0x04, 0x1e
        /*005a*/ 	.short	(.L_21 - .L_20)
.L_20:
        /*005c*/ 	.word	0x00000000


	//----- nvinfo : EIATTR_CBANK_PARAM_SIZE
	.align		4
.L_21:
        /*0060*/ 	.byte	0x03, 0x19
        /*0062*/ 	.short	0x0014


	//----- nvinfo : EIATTR_PARAM_CBANK
	.align		4
        /*0064*/ 	.byte	0x04, 0x0a
        /*0066*/ 	.short	(.L_23 - .L_22)
	.align		4
.L_22:
        /*0068*/ 	.word	index@(.nv.constant0._Z12fused_l2normPKfPfi)
        /*006c*/ 	.short	0x0380
        /*006e*/ 	.short	0x0014


	//----- nvinfo : EIATTR_SW_WAR
	.align		4
.L_23:
        /*0070*/ 	.byte	0x04, 0x36
        /*0072*/ 	.short	(.L_25 - .L_24)
.L_24:
        /*0074*/ 	.word	0x00000008
.L_25:


//--------------------- .nv.callgraph             --------------------------
	.section	.nv.callgraph,"",@"SHT_CUDA_CALLGRAPH"
	.align	4
	.sectionentsize	8
	.align		4
        /*0000*/ 	.word	0x00000000
	.align		4
        /*0004*/ 	.word	0xffffffff
	.align		4
        /*0008*/ 	.word	0x00000000
	.align		4
        /*000c*/ 	.word	0xfffffffe
	.align		4
        /*0010*/ 	.word	0x00000000
	.align		4
        /*0014*/ 	.word	0xfffffffd
	.align		4
        /*0018*/ 	.word	0x00000000
	.align		4
        /*001c*/ 	.word	0xfffffffc


//--------------------- .text._Z12fused_l2normPKfPfi --------------------------
	.section	.text._Z12fused_l2normPKfPfi,"ax",@progbits
	.align	128
        .global         _Z12fused_l2normPKfPfi
        .type           _Z12fused_l2normPKfPfi,@function
        .size           _Z12fused_l2normPKfPfi,(.L_x_26 - _Z12fused_l2normPKfPfi)
        .other          _Z12fused_l2normPKfPfi,@"STO_CUDA_ENTRY STV_DEFAULT"
_Z12fused_l2normPKfPfi:
.text._Z12fused_l2normPKfPfi:
[----:B------:R-:W-:Y:S01]  /*0000*/  LDC R1, c[0x0][0x37c] ;  /* 0x0000df00ff017b82 */ /* 0x000fe20000000800 */
[----:B------:R-:W0:Y:S07]  /*0010*/  S2R R7, SR_TID.X ;  /* 0x0000000000077919 */ /* 0x000e2e0000002100 */
[----:B------:R-:W1:Y:S01]  /*0020*/  S2UR UR4, SR_CTAID.X ;  /* 0x00000000000479c3 */ /* 0x000e620000002500 */
[----:B------:R-:W2:Y:S01]  /*0030*/  LDCU UR12, c[0x0][0x390] ;  /* 0x00007200ff0c77ac */ /* 0x000ea20008000800 */
[----:B------:R-:W-:Y:S01]  /*0040*/  BSSY.RECONVERGENT B0, `(.L_x_0) ;  /* 0x0000017000007945 */ /* 0x000fe20003800200 */
[----:B------:R-:W-:Y:S01]  /*0050*/  IMAD.MOV.U32 R0, RZ, RZ, RZ ;  /* 0x000000ffff007224 */ /* 0x000fe200078e00ff */
[----:B------:R-:W3:Y:S01]  /*0060*/  LDCU.64 UR6, c[0x0][0x380] ;  /* 0x00007000ff0677ac */ /* 0x000ee20008000a00 */
[----:B------:R-:W4:Y:S01]  /*0070*/  LDCU.64 UR8, c[0x0][0x358] ;  /* 0x00006b00ff0877ac */ /* 0x000f220008000a00 */
[----:B--2---:R-:W-:-:S02]  /*0080*/  USHF.R.S32.HI UR5, URZ, 0x1f, UR12 ;  /* 0x0000001fff057899 */ /* 0x004fc4000801140c */
[----:B-1----:R-:W-:Y:S02]  /*0090*/  UIMAD.WIDE.U32 UR10, UR4, UR12, URZ ;  /* 0x0000000c040a72a5 */ /* 0x002fe4000f8e00ff */
[----:B------:R-:W-:Y:S02]  /*00a0*/  UIMAD UR5, UR5, UR4, URZ ;  /* 0x00000004050572a4 */ /* 0x000fe4000f8e02ff */
[----:B---3--:R-:W-:Y:S02]  /*00b0*/  ULEA UR4, UP0, UR10, UR6, 0x2 ;  /* 0x000000060a047291 */ /* 0x008fe4000f8010ff */
[----:B------:R-:W-:Y:S01]  /*00c0*/  UIADD3 UR6, UPT, UPT, UR11, UR5, URZ ;  /* 0x000000050b067290 */ /* 0x000fe2000fffe0ff */
[----:B0-----:R-:W-:-:S03]  /*00d0*/  ISETP.GE.AND P0, PT, R7, UR12, PT ;  /* 0x0000000c07007c0c */ /* 0x001fc6000bf06270 */
[----:B------:R-:W-:Y:S01]  /*00e0*/  ULEA.HI.X UR5, UR10, UR7, UR6, 0x2, UP0 ;  /* 0x000000070a057291 */ /* 0x000fe200080f1406 */
[----:B------:R-:W-:-:S05]  /*00f0*/  IMAD.U32 R4, RZ, RZ, UR4 ;  /* 0x00000004ff047e24 */ /* 0x000fca000f8e00ff */
[----:B------:R-:W-:-:S04]  /*0100*/  IMAD.U32 R5, RZ, RZ, UR5 ;  /* 0x00000005ff057e24 */ /* 0x000fc8000f8e00ff */
[----:B----4-:R-:W-:Y:S05]  /*0110*/  @P0 BRA `(.L_x_1) ;  /* 0x0000000000240947 */ /* 0x010fea0003800000 */
[----:B------:R-:W0:Y:S01]  /*0120*/  LDC R6, c[0x0][0x360] ;  /* 0x0000d800ff067b82 */ /* 0x000e220000000800 */
[----:B------:R-:W-:Y:S02]  /*0130*/  IMAD.MOV.U32 R0, RZ, RZ, RZ ;  /* 0x000000ffff007224 */ /* 0x000fe400078e00ff */
[----:B------:R-:W-:-:S07]  /*0140*/  IMAD.MOV.U32 R9, RZ, RZ, R7 ;  /* 0x000000ffff097224 */ /* 0x000fce00078e0007 */
.L_x_2:
[----:B------:R-:W-:-:S06]  /*0150*/  IMAD.WIDE R2, R9, 0x4, R4 ;  /* 0x0000000409027825 */ /* 0x000fcc00078e0204 */
[----:B------:R-:W2:Y:S01]  /*0160*/  LDG.E.CONSTANT R3, desc[UR8][R2.64] ;  /* 0x0000000802037981 */ /* 0x000ea2000c1e9900 */
[----:B0-----:R-:W-:-:S05]  /*0170*/  IMAD.IADD R9, R6, 0x1, R9 ;  /* 0x0000000106097824 */ /* 0x001fca00078e0209 */
[----:B------:R-:W-:Y:S01]  /*0180*/  ISETP.GE.AND P0, PT, R9, UR12, PT ;  /* 0x0000000c09007c0c */ /* 0x000fe2000bf06270 */
[----:B--2---:R-:W-:-:S12]  /*0190*/  FFMA R0, R3, R3, R0 ;  /* 0x0000000303007223 */ /* 0x004fd80000000000 */
[----:B------:R-:W-:Y:S05]  /*01a0*/  @!P0 BRA `(.L_x_2) ;  /* 0xfffffffc00e88947 */ /* 0x000fea000383ffff */
.L_x_1:
[----:B------:R-:W-:Y:S05]  /*01b0*/  BSYNC.RECONVERGENT B0 ;  /* 0x0000000000007941 */ /* 0x000fea0003800200 */
.L_x_0:
[----:B------:R-:W0:Y:S01]  /*01c0*/  S2UR UR5, SR_CgaCtaId ;  /* 0x00000000000579c3 */ /* 0x000e220000008800 */
[----:B------:R-:W-:Y:S01]  /*01d0*/  UMOV UR4, 0x400 ;  /* 0x0000040000047882 */ /* 0x000fe20000000000 */
[----:B------:R-:W1:Y:S01]  /*01e0*/  LDCU UR7, c[0x0][0x360] ;  /* 0x00006c00ff0777ac */ /* 0x000e620008000800 */
[----:B------:R-:W-:Y:S01]  /*01f0*/  ISETP.NE.AND P1, PT, R7, RZ, PT ;  /* 0x000000ff0700720c */ /* 0x000fe20003f25270 */
[----:B-1----:R-:W-:Y:S02]  /*0200*/  UISETP.GE.U32.AND UP0, UPT, UR7, 0x2, UPT ;  /* 0x000000020700788c */ /* 0x002fe4000bf06070 */
[----:B0-----:R-:W-:-:S06]  /*0210*/  ULEA UR4, UR5, UR4, 0x18 ;  /* 0x0000000405047291 */ /* 0x001fcc000f8ec0ff */
[----:B------:R-:W-:-:S05]  /*0220*/  LEA R6, R7, UR4, 0x2 ;  /* 0x0000000407067c11 */ /* 0x000fca000f8e10ff */
[----:B------:R0:W-:Y:S01]  /*0230*/  STS [R6], R0 ;  /* 0x0000000006007388 */ /* 0x0001e20000000800 */
[----:B------:R-:W-:Y:S06]  /*0240*/  BAR.SYNC.DEFER_BLOCKING 0x0 ;  /* 0x0000000000007b1d */ /* 0x000fec0000010000 */
[----:B------:R-:W-:Y:S05]  /*0250*/  BRA.U !UP0, `(.L_x_3) ;  /* 0x0000000108307547 */ /* 0x000fea000b800000 */
[----:B0-----:R-:W-:-:S07]  /*0260*/  IMAD.U32 R0, RZ, RZ, UR7 ;  /* 0x00000007ff007e24 */ /* 0x001fce000f8e00ff */
.L_x_4:
[----:B------:R-:W-:-:S04]  /*0270*/  SHF.R.U32.HI R8, RZ, 0x1, R0 ;  /* 0x00000001ff087819 */ /* 0x000fc80000011600 */
[----:B------:R-:W-:-:S13]  /*0280*/  ISETP.GE.U32.AND P0, PT, R7, R8, PT ;  /* 0x000000080700720c */ /* 0x000fda0003f06070 */
[----:B------:R-:W-:Y:S01]  /*0290*/  @!P0 IMAD R2, R8, 0x4, R6 ;  /* 0x0000000408028824 */ /* 0x000fe200078e0206 */
[----:B------:R-:W-:Y:S05]  /*02a0*/  @!P0 LDS R3, [R6] ;  /* 0x0000000006038984 */ /* 0x000fea0000000800 */
[----:B------:R-:W0:Y:S02]  /*02b0*/  @!P0 LDS R2, [R2] ;  /* 0x0000000002028984 */ /* 0x000e240000000800 */
[----:B0-----:R-:W-:-:S05]  /*02c0*/  @!P0 FADD R3, R2, R3 ;  /* 0x0000000302038221 */ /* 0x001fca0000000000 */
[----:B------:R1:W-:Y:S01]  /*02d0*/  @!P0 STS [R6], R3 ;  /* 0x0000000306008388 */ /* 0x0003e20000000800 */
[----:B------:R-:W-:Y:S01]  /*02e0*/  BAR.SYNC.DEFER_BLOCKING 0x0 ;  /* 0x0000000000007b1d */ /* 0x000fe20000010000 */
[----:B------:R-:W-:Y:S01]  /*02f0*/  ISETP.GT.U32.AND P0, PT, R0, 0x3, PT ;  /* 0x000000030000780c */ /* 0x000fe20003f04070 */
[----:B------:R-:W-:-:S12]  /*0300*/  IMAD.MOV.U32 R0, RZ, RZ, R8 ;  /* 0x000000ffff007224 */ /* 0x000fd800078e0008 */
[----:B-1----:R-:W-:Y:S05]  /*0310*/  @P0 BRA `(.L_x_4) ;  /* 0xfffffffc00d40947 */ /* 0x002fea000383ffff */
.L_x_3:
[----:B------:R-:W-:Y:S04]  /*0320*/  BSSY.RECONVERGENT B0, `(.L_x_5) ;  /* 0x0000015000007945 */ /* 0x000fe80003800200 */
[----:B------:R-:W-:Y:S05]  /*0330*/  @P1 BRA `(.L_x_6) ;  /* 0x00000000004c1947 */ /* 0x000fea0003800000 */
[----:B------:R-:W1:Y:S01]  /*0340*/  S2UR UR5, SR_CgaCtaId ;  /* 0x00000000000579c3 */ /* 0x000e620000008800 */
[----:B------:R-:W-:Y:S02]  /*0350*/  UMOV UR4, 0x400 ;  /* 0x0000040000047882 */ /* 0x000fe40000000000 */
[----:B-1----:R-:W-:-:S09]  /*0360*/  ULEA UR4, UR5, UR4, 0x18 ;  /* 0x0000000405047291 */ /* 0x002fd2000f8ec0ff */
[----:B0-----:R-:W0:Y:S02]  /*0370*/  LDS R0, [UR4] ;  /* 0x00000004ff007984 */ /* 0x001e240008000800 */
[----:B0-----:R-:W-:Y:S01]  /*0380*/  VIADD R2, R0, 0xf3000000 ;  /* 0xf300000000027836 */ /* 0x001fe20000000000 */
[----:B------:R0:W1:Y:S04]  /*0390*/  MUFU.RSQ R3, R0 ;  /* 0x0000000000037308 */ /* 0x0000680000001400 */
[----:B------:R-:W-:-:S13]  /*03a0*/  ISETP.GT.U32.AND P0, PT, R2, 0x727fffff, PT ;  /* 0x727fffff0200780c */ /* 0x000fda0003f04070 */
[----:B01----:R-:W-:Y:S05]  /*03b0*/  @!P0 BRA `(.L_x_7) ;  /* 0x00000000000c8947 */ /* 0x003fea0003800000 */
[----:B------:R-:W-:-:S07]  /*03c0*/  MOV R6, 0x3e0 ;  /* 0x000003e000067802 */ /* 0x000fce0000000f00 */
[----:B------:R-:W-:Y:S05]  /*03d0*/  CALL.REL.NOINC `($__internal_0_$__cuda_sm20_sqrt_rn_f32_slowpath) ;  /* 0x0000000000bc7944 */ /* 0x000fea0003c00000 */
[----:B------:R-:W-:Y:S05]  /*03e0*/  BRA `(.L_x_8) ;  /* 0x0000000000107947 */ /* 0x000fea0003800000 */
.L_x_7:
[----:B------:R-:W-:Y:S01]  /*03f0*/  FMUL.FTZ R9, R0, R3 ;  /* 0x0000000300097220 */ /* 0x000fe20000410000 */
[----:B------:R-:W-:-:S03]  /*0400*/  FMUL.FTZ R3, R3, 0.5 ;  /* 0x3f00000003037820 */ /* 0x000fc60000410000 */
[----:B------:R-:W-:-:S04]  /*0410*/  FFMA R0, -R9, R9, R0 ;  /* 0x0000000909007223 */ /* 0x000fc80000000100 */
[----:B------:R-:W-:-:S07]  /*0420*/  FFMA R0, R0, R3, R9 ;  /* 0x0000000300007223 */ /* 0x000fce0000000009 */
.L_x_8:
[----:B------:R-:W0:Y:S01]  /*0430*/  S2UR UR5, SR_CgaCtaId ;  /* 0x00000000000579c3 */ /* 0x000e220000008800 */
[----:B------:R-:W-:Y:S02]  /*0440*/  UMOV UR4, 0x400 ;  /* 0x0000040000047882 */ /* 0x000fe40000000000 */
[----:B0-----:R-:W-:-:S09]  /*0450*/  ULEA UR4, UR5, UR4, 0x18 ;  /* 0x0000000405047291 */ /* 0x001fd2000f8ec0ff */
[----:B------:R1:W-:Y:S03]  /*0460*/  STS [UR4], R0 ;  /* 0x00000000ff007988 */ /* 0x0003e60008000804 */
.L_x_6:
[----:B------:R-:W-:Y:S05]  /*0470*/  BSYNC.RECONVERGENT B0 ;  /* 0x0000000000007941 */ /* 0x000fea0003800200 */
.L_x_5:
[----:B------:R-:W2:Y:S01]  /*0480*/  LDCU UR4, c[0x0][0x390] ;  /* 0x00007200ff0477ac */ /* 0x000ea20008000800 */
[----:B------:R-:W-:Y:S01]  /*0490*/  BAR.SYNC.DEFER_BLOCKING 0x0 ;  /* 0x0000000000007b1d */ /* 0x000fe20000010000 */
[----:B--2---:R-:W-:-:S13]  /*04a0*/  ISETP.GE.AND P0, PT, R7, UR4, PT ;  /* 0x0000000407007c0c */ /* 0x004fda000bf06270 */
[----:B------:R-:W-:Y:S05]  /*04b0*/  @P0 EXIT ;  /* 0x000000000000094d */ /* 0x000fea0003800000 */
[----:B------:R-:W2:Y:S01]  /*04c0*/  S2UR UR5, SR_CgaCtaId ;  /* 0x00000000000579c3 */ /* 0x000ea20000008800 */
[----:B------:R-:W-:Y:S01]  /*04d0*/  UMOV UR4, 0x400 ;  /* 0x0000040000047882 */ /* 0x000fe20000000000 */
[----:B------:R-:W3:Y:S01]  /*04e0*/  LDCU UR12, c[0x0][0x390] ;  /* 0x00007200ff0c77ac */ /* 0x000ee20008000800 */
[----:B--2---:R-:W-:-:S09]  /*04f0*/  ULEA UR4, UR5, UR4, 0x18 ;  /* 0x0000000405047291 */ /* 0x004fd2000f8ec0ff */
[----:B------:R-:W2:Y:S02]  /*0500*/  LDS R3, [UR4] ;  /* 0x00000004ff037984 */ /* 0x000ea40008000800 */
[----:B------:R-:W4:Y:S01]  /*0510*/  LDCU.64 UR4, c[0x0][0x388] ;  /* 0x00007100ff0477ac */ /* 0x000f220008000a00 */
[----:B--2---:R-:W-:-:S04]  /*0520*/  FSETP.GEU.AND P0, PT, R3, 9.9999999392252902908e-09, PT ;  /* 0x322bcc770300780b */ /* 0x004fc80003f0e000 */
[----:B---34-:R-:W-:-:S09]  /*0530*/  FSEL R3, R3, 1, P0 ;  /* 0x3f80000003037808 */ /* 0x018fd20000000000 */
.L_x_11:
[----:B--2---:R-:W-:-:S05]  /*0540*/  IMAD.WIDE R8, R7, 0x4, R4 ;  /* 0x0000000407087825 */ /* 0x004fca00078e0204 */
[----:B01----:R-:W2:Y:S01]  /*0550*/  LDG.E.CONSTANT R0, desc[UR8][R8.64] ;  /* 0x0000000808007981 */ /* 0x003ea2000c1e9900 */
[----:B------:R-:W0:Y:S01]  /*0560*/  MUFU.RCP R2, R3 ;  /* 0x0000000300027308 */ /* 0x000e220000001000 */
[----:B------:R-:W-:Y:S01]  /*0570*/  BSSY.RECONVERGENT B0, `(.L_x_9) ;  /* 0x000000c000007945 */ /* 0x000fe20003800200 */
[----:B0-----:R-:W-:-:S04]  /*0580*/  FFMA R11, -R3, R2, 1 ;  /* 0x3f800000030b7423 */ /* 0x001fc80000000102 */
[----:B------:R-:W-:Y:S01]  /*0590*/  FFMA R11, R2, R11, R2 ;  /* 0x0000000b020b7223 */ /* 0x000fe20000000002 */
[----:B------:R-:W-:Y:S01]  /*05a0*/  SHF.R.S32.HI R2, RZ, 0x1f, R7 ;  /* 0x0000001fff027819 */ /* 0x000fe20000011407 */
[----:B--2---:R-:W0:Y:S02]  /*05b0*/  FCHK P0, R0, R3 ;  /* 0x0000000300007302 */ /* 0x004e240000000000 */
[----:B------:R-:W-:-:S04]  /*05c0*/  FFMA R6, R0, R11, RZ ;  /* 0x0000000b00067223 */ /* 0x000fc800000000ff */
[----:B------:R-:W-:-:S04]  /*05d0*/  FFMA R10, -R3, R6, R0 ;  /* 0x00000006030a7223 */ /* 0x000fc80000000100 */
[----:B------:R-:W-:Y:S01]  /*05e0*/  FFMA R11, R11, R10, R6 ;  /* 0x0000000a0b0b7223 */ /* 0x000fe20000000006 */
[----:B0-----:R-:W-:Y:S06]  /*05f0*/  @!P0 BRA `(.L_x_10) ;  /* 0x00000000000c8947 */ /* 0x001fec0003800000 */
[----:B------:R-:W-:-:S07]  /*0600*/  MOV R6, 0x620 ;  /* 0x0000062000067802 */ /* 0x000fce0000000f00 */
[----:B------:R-:W-:Y:S05]  /*0610*/  CALL.REL.NOINC `($__internal_1_$__cuda_sm3x_div_rn_noftz_f32_slowpath) ;  /* 0x00000000008c7944 */ /* 0x000fea0003c00000 */
[----:B------:R-:W-:-:S07]  /*0620*/  IMAD.MOV.U32 R11, RZ, RZ, R0 ;  /* 0x000000ffff0b7224 */ /* 0x000fce00078e0000 */
.L_x_10:
[----:B------:R-:W-:Y:S05]  /*0630*/  BSYNC.RECONVERGENT B0 ;  /* 0x0000000000007941 */ /* 0x000fea0003800200 */
.L_x_9:
[C---:B------:R-:W-:Y:S01]  /*0640*/  IADD3 R0, P0, PT, R7.reuse, UR10, RZ ;  /* 0x0000000a07007c10 */ /* 0x040fe2000ff1e0ff */
[----:B------:R-:W-:-:S03]  /*0650*/  VIADD R7, R7, UR7 ;  /* 0x0000000707077c36 */ /* 0x000fc60008000000 */
[----:B------:R-:W-:Y:S02]  /*0660*/  IADD3.X R9, PT, PT, R2, UR6, RZ, P0, !PT ;  /* 0x0000000602097c10 */ /* 0x000fe400087fe4ff */
[----:B------:R-:W-:-:S04]  /*0670*/  LEA R8, P0, R0, UR4, 0x2 ;  /* 0x0000000400087c11 */ /* 0x000fc8000f8010ff */
[----:B------:R-:W-:Y:S02]  /*0680*/  LEA.HI.X R9, R0, UR5, R9, 0x2, P0 ;  /* 0x0000000500097c11 */ /* 0x000fe400080f1409 */
[----:B------:R-:W-:-:S03]  /*0690*/  ISETP.GE.AND P0, PT, R7, UR12, PT ;  /* 0x0000000c07007c0c */ /* 0x000fc6000bf06270 */
[----:B------:R2:W-:Y:S10]  /*06a0*/  STG.E desc[UR8][R8.64], R11 ;  /* 0x0000000b08007986 */ /* 0x0005f4000c101908 */
[----:B------:R-:W-:Y:S05]  /*06b0*/  @!P0 BRA `(.L_x_11) ;  /* 0xfffffffc00a08947 */ /* 0x000fea000383ffff */
[----:B------:R-:W-:Y:S05]  /*06c0*/  EXIT ;  /* 0x000000000000794d */ /* 0x000fea0003800000 */
        .weak           $__internal_0_$__cuda_sm20_sqrt_rn_f32_slowpath
        .type           $__internal_0_$__cuda_sm20_sqrt_rn_f32_slowpath,@function
        .size           $__internal_0_$__cuda_sm20_sqrt_rn_f32_slowpath,($__internal_1_$__cuda_sm3x_div_rn_noftz_f32_slowpath - $__internal_0_$__cuda_sm20_sqrt_rn_f32_slowpath)
$__internal_0_$__cuda_sm20_sqrt_rn_f32_slowpath:
[----:B------:R-:W-:-:S13]  /*06d0*/  LOP3.LUT P0, RZ, R0, 0x7fffffff, RZ, 0xc0, !PT ;  /* 0x7fffffff00ff7812 */ /* 0x000fda000780c0ff */
[----:B------:R-:W-:Y:S01]  /*06e0*/  @!P0 IMAD.MOV.U32 R2, RZ, RZ, R0 ;  /* 0x000000ffff028224 */ /* 0x000fe200078e0000 */
[----:B------:R-:W-:Y:S06]  /*06f0*/  @!P0 BRA `(.L_x_12) ;  /* 0x0000000000448947 */ /* 0x000fec0003800000 */
[----:B------:R-:W-:-:S13]  /*0700*/  FSETP.GEU.FTZ.AND P0, PT, R0, RZ, PT ;  /* 0x000000ff0000720b */ /* 0x000fda0003f1e000 */
[----:B------:R-:W-:Y:S01]  /*0710*/  @!P0 IMAD.MOV.U32 R2, RZ, RZ, 0x7fffffff ;  /* 0x7fffffffff028424 */ /* 0x000fe200078e00ff */
[----:B------:R-:W-:Y:S06]  /*0720*/  @!P0 BRA `(.L_x_12) ;  /* 0x0000000000388947 */ /* 0x000fec0003800000 */
[----:B------:R-:W-:-:S13]  /*0730*/  FSETP.GTU.FTZ.AND P0, PT, |R0|, +INF , PT ;  /* 0x7f8000000000780b */ /* 0x000fda0003f1c200 */
[----:B------:R-:W-:Y:S01]  /*0740*/  @P0 FADD.FTZ R2, R0, 1 ;  /* 0x3f80000000020421 */ /* 0x000fe20000010000 */
[----:B------:R-:W-:Y:S06]  /*0750*/  @P0 BRA `(.L_x_12) ;  /* 0x00000000002c0947 */ /* 0x000fec0003800000 */
[----:B------:R-:W-:-:S13]  /*0760*/  FSETP.NEU.FTZ.AND P0, PT, |R0|, +INF , PT ;  /* 0x7f8000000000780b */ /* 0x000fda0003f1d200 */
[----:B------:R-:W-:Y:S01]  /*0770*/  @!P0 IMAD.MOV.U32 R2, RZ, RZ, R0 ;  /* 0x000000ffff028224 */ /* 0x000fe200078e0000 */
[----:B------:R-:W-:Y:S06]  /*0780*/  @!P0 BRA `(.L_x_12) ;  /* 0x0000000000208947 */ /* 0x000fec0003800000 */
[----:B------:R-:W-:-:S04]  /*0790*/  FFMA R0, R0, 1.84467440737095516160e+19, RZ ;  /* 0x5f80000000007823 */ /* 0x000fc800000000ff */
[----:B------:R-:W0:Y:S02]  /*07a0*/  MUFU.RSQ R3, R0 ;  /* 0x0000000000037308 */ /* 0x000e240000001400 */
[----:B0-----:R-:W-:Y:S01]  /*07b0*/  FMUL.FTZ R9, R0, R3 ;  /* 0x0000000300097220 */ /* 0x001fe20000410000 */
[----:B------:R-:W-:-:S03]  /*07c0*/  FMUL.FTZ R3, R3, 0.5 ;  /* 0x3f00000003037820 */ /* 0x000fc60000410000 */
[----:B------:R-:W-:-:S04]  /*07d0*/  FADD.FTZ R2, -R9, -RZ ;  /* 0x800000ff09027221 */ /* 0x000fc80000010100 */
[----:B------:R-:W-:-:S04]  /*07e0*/  FFMA R2, R9, R2, R0 ;  /* 0x0000000209027223 */ /* 0x000fc80000000000 */
[----:B------:R-:W-:-:S04]  /*07f0*/  FFMA R2, R2, R3, R9 ;  /* 0x0000000302027223 */ /* 0x000fc80000000009 */
[----:B------:R-:W-:-:S07]  /*0800*/  FMUL.FTZ R2, R2, 2.3283064365386962891e-10 ;  /* 0x2f80000002027820 */ /* 0x000fce0000410000 */
.L_x_12:
[----:B------:R-:W-:Y:S02]  /*0810*/  IMAD.MOV.U32 R0, RZ, RZ, R2 ;  /* 0x000000ffff007224 */ /* 0x000fe400078e0002 */
[----:B------:R-:W-:Y:S02]  /*0820*/  IMAD.MOV.U32 R2, RZ, RZ, R6 ;  /* 0x000000ffff027224 */ /* 0x000fe400078e0006 */
[----:B------:R-:W-:-:S04]  /*0830*/  IMAD.MOV.U32 R3, RZ, RZ, 0x0 ;  /* 0x00000000ff037424 */ /* 0x000fc800078e00ff */
[----:B------:R-:W-:Y:S05]  /*0840*/  RET.REL.NODEC R2 `(_Z12fused_l2normPKfPfi) ;  /* 0xfffffff402ec7950 */ /* 0x000fea0003c3ffff */
        .weak           $__internal_1_$__cuda_sm3x_div_rn_noftz_f32_slowpath
        .type           $__internal_1_$__cuda_sm3x_div_rn_noftz_f32_slowpath,@function
        .size           $__internal_1_$__cuda_sm3x_div_rn_noftz_f32_slowpath,(.L_x_26 - $__internal_1_$__cuda_sm3x_div_rn_noftz_f32_slowpath)
$__internal_1_$__cuda_sm3x_div_rn_noftz_f32_slowpath:
[--C-:B------:R-:W-:Y:S01]  /*0850*/  SHF.R.U32.HI R9, RZ, 0x17, R3.reuse ;  /* 0x00000017ff097819 */ /* 0x100fe20000011603 */
[----:B------:R-:W-:Y:S01]  /*0860*/  BSSY.RECONVERGENT B1, `(.L_x_13) ;  /* 0x0000064000017945 */ /* 0x000fe20003800200 */
[--C-:B------:R-:W-:Y:S01]  /*0870*/  SHF.R.U32.HI R8, RZ, 0x17, R0.reuse ;  /* 0x00000017ff087819 */ /* 0x100fe20000011600 */
[----:B------:R-:W-:Y:S01]  /*0880*/  IMAD.MOV.U32 R10, RZ, RZ, R0 ;  /* 0x000000ffff0a7224 */ /* 0x000fe200078e0000 */
[----:B------:R-:W-:Y:S01]  /*0890*/  LOP3.LUT R9, R9, 0xff, RZ, 0xc0, !PT ;  /* 0x000000ff09097812 */ /* 0x000fe200078ec0ff */
[----:B------:R-:W-:Y:S01]  /*08a0*/  IMAD.MOV.U32 R11, RZ, RZ, R3 ;  /* 0x000000ffff0b7224 */ /* 0x000fe200078e0003 */
[----:B------:R-:W-:Y:S02]  /*08b0*/  LOP3.LUT R14, R8, 0xff, RZ, 0xc0, !PT ;  /* 0x000000ff080e7812 */ /* 0x000fe400078ec0ff */
[----:B------:R-:W-:-:S03]  /*08c0*/  IADD3 R12, PT, PT, R9, -0x1, RZ ;  /* 0xffffffff090c7810 */ /* 0x000fc60007ffe0ff */
[----:B------:R-:W-:Y:S01]  /*08d0*/  VIADD R13, R14, 0xffffffff ;  /* 0xffffffff0e0d7836 */ /* 0x000fe20000000000 */
[----:B------:R-:W-:-:S04]  /*08e0*/  ISETP.GT.U32.AND P0, PT, R12, 0xfd, PT ;  /* 0x000000fd0c00780c */ /* 0x000fc80003f04070 */
[----:B------:R-:W-:-:S13]  /*08f0*/  ISETP.GT.U32.OR P0, PT, R13, 0xfd, P0 ;  /* 0x000000fd0d00780c */ /* 0x000fda0000704470 */
[----:B------:R-:W-:Y:S01]  /*0900*/  @!P0 IMAD.MOV.U32 R8, RZ, RZ, RZ ;  /* 0x000000ffff088224 */ /* 0x000fe200078e00ff */
[----:B------:R-:W-:Y:S06]  /*0910*/  @!P0 BRA `(.L_x_14) ;  /* 0x00000000005c8947 */ /* 0x000fec0003800000 */
[----:B------:R-:W-:Y:S02]  /*0920*/  FSETP.GTU.FTZ.AND P1, PT, |R3|, +INF , PT ;  /* 0x7f8000000300780b */ /* 0x000fe40003f3c200 */
[----:B------:R-:W-:-:S04]  /*0930*/  FSETP.GTU.FTZ.AND P0, PT, |R0|, +INF , PT ;  /* 0x7f8000000000780b */ /* 0x000fc80003f1c200 */
[----:B------:R-:W-:-:S13]  /*0940*/  PLOP3.LUT P0, PT, P0, P1, PT, 0xf8, 0x8f ;  /* 0x00000000008f781c */ /* 0x000fda0000703f70 */
[----:B------:R-:W-:Y:S05]  /*0950*/  @P0 BRA `(.L_x_15) ;  /* 0x00000004004c0947 */ /* 0x000fea0003800000 */
[----:B------:R-:W-:-:S13]  /*0960*/  LOP3.LUT P0, RZ, R11, 0x7fffffff, R10, 0xc8, !PT ;  /* 0x7fffffff0bff7812 */ /* 0x000fda000780c80a */
[----:B------:R-:W-:Y:S05]  /*0970*/  @!P0 BRA `(.L_x_16) ;  /* 0x00000004003c8947 */ /* 0x000fea0003800000 */
[C---:B------:R-:W-:Y:S02]  /*0980*/  FSETP.NEU.FTZ.AND P2, PT, |R0|.reuse, +INF , PT ;  /* 0x7f8000000000780b */ /* 0x040fe40003f5d200 */
[----:B------:R-:W-:Y:S02]  /*0990*/  FSETP.NEU.FTZ.AND P1, PT, |R3|, +INF , PT ;  /* 0x7f8000000300780b */ /* 0x000fe40003f3d200 */
[----:B------:R-:W-:-:S11]  /*09a0*/  FSETP.NEU.FTZ.AND P0, PT, |R0|, +INF , PT ;  /* 0x7f8000000000780b */ /* 0x000fd60003f1d200 */
[----:B------:R-:W-:Y:S05]  /*09b0*/  @!P1 BRA !P2, `(.L_x_16) ;  /* 0x00000004002c9947 */ /* 0x000fea0005000000 */
[----:B------:R-:W-:-:S04]  /*09c0*/  LOP3.LUT P2, RZ, R10, 0x7fffffff, RZ, 0xc0, !PT ;  /* 0x7fffffff0aff7812 */ /* 0x000fc8000784c0ff */
[----:B------:R-:W-:-:S13]  /*09d0*/  PLOP3.LUT P1, PT, P1, P2, PT, 0x2f, 0xf2 ;  /* 0x0000000000f2781c */ /* 0x000fda0000f24577 */
[----:B------:R-:W-:Y:S05]  /*09e0*/  @P1 BRA `(.L_x_17) ;  /* 0x0000000400181947 */ /* 0x000fea0003800000 */
[----:B------:R-:W-:-:S04]  /*09f0*/  LOP3.LUT P1, RZ, R11, 0x7fffffff, RZ, 0xc0, !PT ;  /* 0x7fffffff0bff7812 */ /* 0x000fc8000782c0ff */
[----:B------:R-:W-:-:S13]  /*0a00*/  PLOP3.LUT P0, PT, P0, P1, PT, 0x2f, 0xf2 ;  /* 0x0000000000f2781c */ /* 0x000fda0000702577 */
[----:B------:R-:W-:Y:S05]  /*0a10*/  @P0 BRA `(.L_x_18) ;  /* 0x0000000400000947 */ /* 0x000fea0003800000 */
[----:B------:R-:W-:Y:S02]  /*0a20*/  ISETP.GE.AND P0, PT, R13, RZ, PT ;  /* 0x000000ff0d00720c */ /* 0x000fe40003f06270 */
[----:B------:R-:W-:-:S11]  /*0a30*/  ISETP.GE.AND P1, PT, R12, RZ, PT ;  /* 0x000000ff0c00720c */ /* 0x000fd60003f26270 */
[----:B------:R-:W-:Y:S02]  /*0a40*/  @P0 IMAD.MOV.U32 R8, RZ, RZ, RZ ;  /* 0x000000ffff080224 */ /* 0x000fe400078e00ff */
[----:B------:R-:W-:Y:S01]  /*0a50*/  @!P0 FFMA R10, R0, 1.84467440737095516160e+19, RZ ;  /* 0x5f800000000a8823 */ /* 0x000fe200000000ff */
[----:B------:R-:W-:Y:S02]  /*0a60*/  @!P0 IMAD.MOV.U32 R8, RZ, RZ, -0x40 ;  /* 0xffffffc0ff088424 */ /* 0x000fe400078e00ff */
[----:B------:R-:W-:Y:S02]  /*0a70*/  @!P1 FFMA R11, R3, 1.84467440737095516160e+19, RZ ;  /* 0x5f800000030b9823 */ /* 0x000fe400000000ff */
[----:B------:R-:W-:-:S07]  /*0a80*/  @!P1 VIADD R8, R8, 0x40 ;  /* 0x0000004008089836 */ /* 0x000fce0000000000 */
.L_x_14:
[----:B------:R-:W-:Y:S01]  /*0a90*/  LEA R0, R9, 0xc0800000, 0x17 ;  /* 0xc080000009007811 */ /* 0x000fe200078eb8ff */
[----:B------:R-:W-:Y:S04]  /*0aa0*/  BSSY.RECONVERGENT B2, `(.L_x_19) ;  /* 0x0000036000027945 */ /* 0x000fe80003800200 */
[----:B------:R-:W-:Y:S02]  /*0ab0*/  IMAD.IADD R12, R11, 0x1, -R0 ;  /* 0x000000010b0c7824 */ /* 0x000fe400078e0a00 */
[----:B------:R-:W-:Y:S02]  /*0ac0*/  VIADD R11, R14, 0xffffff81 ;  /* 0xffffff810e0b7836 */ /* 0x000fe40000000000 */
[----:B------:R-:W0:Y:S01]  /*0ad0*/  MUFU.RCP R13, R12 ;  /* 0x0000000c000d7308 */ /* 0x000e220000001000 */
[----:B------:R-:W-:Y:S01]  /*0ae0*/  FADD.FTZ R15, -R12, -RZ ;  /* 0x800000ff0c0f7221 */ /* 0x000fe20000010100 */
[C---:B------:R-:W-:Y:S01]  /*0af0*/  IMAD R0, R11.reuse, -0x800000, R10 ;  /* 0xff8000000b007824 */ /* 0x040fe200078e020a */
[----:B------:R-:W-:-:S04]  /*0b00*/  IADD3 R11, PT, PT, R11, 0x7f, -R9 ;  /* 0x0000007f0b0b7810 */ /* 0x000fc80007ffe809 */
[----:B------:R-:W-:Y:S01]  /*0b10*/  IADD3 R11, PT, PT, R11, R8, RZ ;  /* 0x000000080b0b7210 */ /* 0x000fe20007ffe0ff */
[----:B0-----:R-:W-:-:S04]  /*0b20*/  FFMA R14, R13, R15, 1 ;  /* 0x3f8000000d0e7423 */ /* 0x001fc8000000000f */
[----:B------:R-:W-:-:S04]  /*0b30*/  FFMA R17, R13, R14, R13 ;  /* 0x0000000e0d117223 */ /* 0x000fc8000000000d */
[----:B------:R-:W-:-:S04]  /*0b40*/  FFMA R10, R0, R17, RZ ;  /* 0x00000011000a7223 */ /* 0x000fc800000000ff */
[----:B------:R-:W-:-:S04]  /*0b50*/  FFMA R13, R15, R10, R0 ;  /* 0x0000000a0f0d7223 */ /* 0x000fc80000000000 */
[----:B------:R-:W-:-:S04]  /*0b60*/  FFMA R14, R17, R13, R10 ;  /* 0x0000000d110e7223 */ /* 0x000fc8000000000a */
[----:B------:R-:W-:-:S04]  /*0b70*/  FFMA R15, R15, R14, R0 ;  /* 0x0000000e0f0f7223 */ /* 0x000fc80000000000 */
[----:B------:R-:W-:-:S05]  /*0b80*/  FFMA R0, R17, R15, R14 ;  /* 0x0000000f11007223 */ /* 0x000fca000000000e */
[----:B------:R-:W-:-:S04]  /*0b90*/  SHF.R.U32.HI R9, RZ, 0x17, R0 ;  /* 0x00000017ff097819 */ /* 0x000fc80000011600 */
[----:B------:R-:W-:-:S05]  /*0ba0*/  LOP3.LUT R9, R9, 0xff, RZ, 0xc0, !PT ;  /* 0x000000ff09097812 */ /* 0x000fca00078ec0ff */
[----:B------:R-:W-:-:S04]  /*0bb0*/  IMAD.IADD R12, R9, 0x1, R11 ;  /* 0x00000001090c7824 */ /* 0x000fc800078e020b */
[----:B------:R-:W-:-:S05]  /*0bc0*/  VIADD R8, R12, 0xffffffff ;  /* 0xffffffff0c087836 */ /* 0x000fca0000000000 */
[----:B------:R-:W-:-:S13]  /*0bd0*/  ISETP.GE.U32.AND P0, PT, R8, 0xfe, PT ;  /* 0x000000fe0800780c */ /* 0x000fda0003f06070 */
[----:B------:R-:W-:Y:S05]  /*0be0*/  @!P0 BRA `(.L_x_20) ;  /* 0x0000000000808947 */ /* 0x000fea0003800000 */
[----:B------:R-:W-:-:S13]  /*0bf0*/  ISETP.GT.AND P0, PT, R12, 0xfe, PT ;  /* 0x000000fe0c00780c */ /* 0x000fda0003f04270 */
[----:B------:R-:W-:Y:S05]  /*0c00*/  @P0 BRA `(.L_x_21) ;  /* 0x00000000006c0947 */ /* 0x000fea0003800000 */
[----:B------:R-:W-:-:S13]  /*0c10*/  ISETP.GE.AND P0, PT, R12, 0x1, PT ;  /* 0x000000010c00780c */ /* 0x000fda0003f06270 */
[----:B------:R-:W-:Y:S05]  /*0c20*/  @P0 BRA `(.L_x_22) ;  /* 0x0000000000740947 */ /* 0x000fea0003800000 */
[----:B------:R-:W-:Y:S02]  /*0c30*/  ISETP.GE.AND P0, PT, R12, -0x18, PT ;  /* 0xffffffe80c00780c */ /* 0x000fe40003f06270 */
[----:B------:R-:W-:-:S11]  /*0c40*/  LOP3.LUT R0, R0, 0x80000000, RZ, 0xc0, !PT ;  /* 0x8000000000007812 */ /* 0x000fd600078ec0ff */
[----:B------:R-:W-:Y:S05]  /*0c50*/  @!P0 BRA `(.L_x_22) ;  /* 0x0000000000688947 */ /* 0x000fea0003800000 */
[CCC-:B------:R-:W-:Y:S01]  /*0c60*/  FFMA.RZ R8, R17.reuse, R15.reuse, R14.reuse ;  /* 0x0000000f11087223 */ /* 0x1c0fe2000000c00e */
[C---:B------:R-:W-:Y:S02]  /*0c70*/  VIADD R11, R12.reuse, 0x20 ;  /* 0x000000200c0b7836 */ /* 0x040fe40000000000 */
[CCC-:B------:R-:W-:Y:S01]  /*0c80*/  FFMA.RM R9, R17.reuse, R15.reuse, R14.reuse ;  /* 0x0000000f11097223 */ /* 0x1c0fe2000000400e */
[----:B------:R-:W-:Y:S02]  /*0c90*/  ISETP.NE.AND P2, PT, R12, RZ, PT ;  /* 0x000000ff0c00720c */ /* 0x000fe40003f45270 */
[----:B------:R-:W-:Y:S01]  /*0ca0*/  LOP3.LUT R10, R8, 0x7fffff, RZ, 0xc0, !PT ;  /* 0x007fffff080a7812 */ /* 0x000fe200078ec0ff */
[----:B------:R-:W-:Y:S01]  /*0cb0*/  FFMA.RP R8, R17, R15, R14 ;  /* 0x0000000f11087223 */ /* 0x000fe2000000800e */
[----:B------:R-:W-:Y:S01]  /*0cc0*/  ISETP.NE.AND P1, PT, R12, RZ, PT ;  /* 0x000000ff0c00720c */ /* 0x000fe20003f25270 */
[----:B------:R-:W-:Y:S01]  /*0cd0*/  IMAD.MOV R12, RZ, RZ, -R12 ;  /* 0x000000ffff0c7224 */ /* 0x000fe200078e0a0c */
[----:B------:R-:W-:-:S02]  /*0ce0*/  LOP3.LUT R10, R10, 0x800000, RZ, 0xfc, !PT ;  /* 0x008000000a0a7812 */ /* 0x000fc400078efcff */
[----:B------:R-:W-:Y:S02]  /*0cf0*/  FSETP.NEU.FTZ.AND P0, PT, R8, R9, PT ;  /* 0x000000090800720b */ /* 0x000fe40003f1d000 */
[----:B------:R-:W-:Y:S02]  /*0d00*/  SHF.L.U32 R11, R10, R11, RZ ;  /* 0x0000000b0a0b7219 */ /* 0x000fe400000006ff */
[----:B------:R-:W-:Y:S02]  /*0d10*/  SEL R9, R12, RZ, P2 ;  /* 0x000000ff0c097207 */ /* 0x000fe40001000000 */
[----:B------:R-:W-:Y:S02]  /*0d20*/  ISETP.NE.AND P1, PT, R11, RZ, P1 ;  /* 0x000000ff0b00720c */ /* 0x000fe40000f25270 */
[----:B------:R-:W-:Y:S02]  /*0d30*/  SHF.R.U32.HI R9, RZ, R9, R10 ;  /* 0x00000009ff097219 */ /* 0x000fe4000001160a */
[----:B------:R-:W-:-:S02]  /*0d40*/  PLOP3.LUT P0, PT, P0, P1, PT, 0xf8, 0x8f ;  /* 0x00000000008f781c */ /* 0x000fc40000703f70 */
[----:B------:R-:W-:Y:S02]  /*0d50*/  SHF.R.U32.HI R11, RZ, 0x1, R9 ;  /* 0x00000001ff0b7819 */ /* 0x000fe40000011609 */
[----:B------:R-:W-:-:S04]  /*0d60*/  SEL R8, RZ, 0x1, !P0 ;  /* 0x00000001ff087807 */ /* 0x000fc80004000000 */
[----:B------:R-:W-:-:S04]  /*0d70*/  LOP3.LUT R8, R8, 0x1, R11, 0xf8, !PT ;  /* 0x0000000108087812 */ /* 0x000fc800078ef80b */
[----:B------:R-:W-:-:S05]  /*0d80*/  LOP3.LUT R8, R8, R9, RZ, 0xc0, !PT ;  /* 0x0000000908087212 */ /* 0x000fca00078ec0ff */
[----:B------:R-:W-:-:S05]  /*0d90*/  IMAD.IADD R11, R11, 0x1, R8 ;  /* 0x000000010b0b7824 */ /* 0x000fca00078e0208 */
[----:B------:R-:W-:Y:S01]  /*0da0*/  LOP3.LUT R0, R11, R0, RZ, 0xfc, !PT ;  /* 0x000000000b007212 */ /* 0x000fe200078efcff */
[----:B------:R-:W-:Y:S06]  /*0db0*/  BRA `(.L_x_22) ;  /* 0x0000000000107947 */ /* 0x000fec0003800000 */
.L_x_21:
[----:B------:R-:W-:-:S04]  /*0dc0*/  LOP3.LUT R0, R0, 0x80000000, RZ, 0xc0, !PT ;  /* 0x8000000000007812 */ /* 0x000fc800078ec0ff */
[----:B------:R-:W-:Y:S01]  /*0dd0*/  LOP3.LUT R0, R0, 0x7f800000, RZ, 0xfc, !PT ;  /* 0x7f80000000007812 */ /* 0x000fe200078efcff */
[----:B------:R-:W-:Y:S06]  /*0de0*/  BRA `(.L_x_22) ;  /* 0x0000000000047947 */ /* 0x000fec0003800000 */
.L_x_20:
[----:B------:R-:W-:-:S07]  /*0df0*/  IMAD R0, R11, 0x800000, R0 ;  /* 0x008000000b007824 */ /* 0x000fce00078e0200 */
.L_x_22:
[----:B------:R-:W-:Y:S05]  /*0e00*/  BSYNC.RECONVERGENT B2 ;  /* 0x0000000000027941 */ /* 0x000fea0003800200 */
.L_x_19:
[----:B------:R-:W-:Y:S05]  /*0e10*/  BRA `(.L_x_23) ;  /* 0x0000000000207947 */ /* 0x000fea0003800000 */
.L_x_18:
[----:B------:R-:W-:-:S04]  /*0e20*/  LOP3.LUT R0, R11, 0x80000000, R10, 0x48, !PT ;  /* 0x800000000b007812 */ /* 0x000fc800078e480a */
[----:B------:R-:W-:Y:S01]  /*0e30*/  LOP3.LUT R0, R0, 0x7f800000, RZ, 0xfc, !PT ;  /* 0x7f80000000007812 */ /* 0x000fe200078efcff */
[----:B------:R-:W-:Y:S06]  /*0e40*/  BRA `(.L_x_23) ;  /* 0x0000000000147947 */ /* 0x000fec0003800000 */
.L_x_17:
[----:B------:R-:W-:Y:S01]  /*0e50*/  LOP3.LUT R0, R11, 0x80000000, R10, 0x48, !PT ;  /* 0x800000000b007812 */ /* 0x000fe200078e480a */
[----:B------:R-:W-:Y:S06]  /*0e60*/  BRA `(.L_x_23) ;  /* 0x00000000000c7947 */ /* 0x000fec0003800000 */
.L_x_16:
[----:B------:R-:W0:Y:S01]  /*0e70*/  MUFU.RSQ R0, -QNAN ;  /* 0xffc0000000007908 */ /* 0x000e220000001400 */
[----:B------:R-:W-:Y:S05]  /*0e80*/  BRA `(.L_x_23) ;  /* 0x0000000000047947 */ /* 0x000fea0003800000 */
.L_x_15:
[----:B------:R-:W-:-:S07]  /*0e90*/  FADD.FTZ R0, R0, R3 ;  /* 0x0000000300007221 */ /* 0x000fce0000010000 */
.L_x_23:
[----:B------:R-:W-:Y:S05]  /*0ea0*/  BSYNC.RECONVERGENT B1 ;  /* 0x0000000000017941 */ /* 0x000fea0003800200 */
.L_x_13:
[----:B------:R-:W-:Y:S02]  /*0eb0*/  IMAD.MOV.U32 R8, RZ, RZ, R6 ;  /* 0x000000ffff087224 */ /* 0x000fe400078e0006 */
[----:B------:R-:W-:-:S04]  /*0ec0*/  IMAD.MOV.U32 R9, RZ, RZ, 0x0 ;  /* 0x00000000ff097424 */ /* 0x000fc800078e00ff */
[----:B0-----:R-:W-:Y:S05]  /*0ed0*/  RET.REL.NODEC R8 `(_Z12fused_l2normPKfPfi) ;  /* 0xfffffff008487950 */ /* 0x001fea0003c3ffff */
.L_x_24:
[----:B------:R-:W-:-:S00]  /*0ee0*/  BRA `(.L_x_24) ;  /* 0xfffffffc00fc7947 */ /* 0x000fc0000383ffff */
[----:B------:R-:W-:-:S00]  /*0ef0*/  NOP ;  /* 0x0000000000007918 */ /* 0x000fc00000000000 */
        /* <DEDUP_REMOVED lines=8> */
.L_x_26:


//--------------------- .nv.shared._Z12fused_l2normPKfPfi --------------------------
	.section	.nv.shared._Z12fused_l2normPKfPfi,"aw",@nobits
	.sectionflags	@""
	.align	16
	.zero		1024


//--------------------- .nv.shared.reserved.0     --------------------------
	.section	.nv.shared.reserved.0,"aw",@nobits
	.weak		__nv_reservedSMEM_offset_0_alias
	.size		__nv_reservedSMEM_offset_0_alias, 0, 64
	.other		__nv_reservedSMEM_offset_0_alias,@"STO_CUDA_RESERVED_SHARED STV_DEFAULT"
__nv_reservedSMEM_offset_0_alias:
	.zero		0
	.zero		64


//--------------------- .nv.constant0._Z12fused_l2normPKfPfi --------------------------
	.section	.nv.constant0._Z12fused_l2normPKfPfi,"a",@progbits
	.sectionflags	@""
	.align	4
.nv.constant0._Z12fused_l2normPKfPfi:
	.zero		916


//--------------------- SYMBOLS --------------------------

	.type		.nv.reservedSmem.offset0,@object
	.size		.nv.reservedSmem.offset0,0x4
	.type		.nv.reservedSmem.cap,@object
	.size		.nv.reservedSmem.cap,0x4
